	.headerflags	@"EF_CUDA_TEXMODE_UNIFIED EF_CUDA_64BIT_ADDRESS EF_CUDA_ACCELERATORS EF_CUDA_SM90 EF_CUDA_VIRTUAL_SM(EF_CUDA_SM90)"
	.elftype	@"ET_EXEC"


//--------------------- .nv.info                  --------------------------
	.section	.nv.info,"",@"SHT_CUDA_INFO"
	.align	4


	//----- nvinfo : EIATTR_REGCOUNT
	.align		4
        /*0000*/ 	.byte	0x04, 0x2f
        /*0002*/ 	.short	(.L_1 - .L_0)
	.align		4
.L_0:
        /*0004*/ 	.word	index@(triton_red_fused__to_copy_add_mul_sum_11)
        /*0008*/ 	.word	0x00000020


	//----- nvinfo : EIATTR_MIN_STACK_SIZE
	.align		4
.L_1:
        /*000c*/ 	.byte	0x04, 0x12
        /*000e*/ 	.short	(.L_3 - .L_2)
	.align		4
.L_2:
        /*0010*/ 	.word	index@(triton_red_fused__to_copy_add_mul_sum_11)
        /*0014*/ 	.word	0x00000000


	//----- nvinfo : EIATTR_FRAME_SIZE
	.align		4
.L_3:
        /*0018*/ 	.byte	0x04, 0x11
        /*001a*/ 	.short	(.L_5 - .L_4)
	.align		4
.L_4:
        /*001c*/ 	.word	index@(triton_red_fused__to_copy_add_mul_sum_11)
        /*0020*/ 	.word	0x00000000


	//----- nvinfo : EIATTR_MIN_STACK_SIZE
	.align		4
.L_5:
        /*0024*/ 	.byte	0x04, 0x12
        /*0026*/ 	.short	(.L_7 - .L_6)
	.align		4
.L_6:
        /*0028*/ 	.word	index@(triton_red_fused__to_copy_add_mul_sum_11)
        /*002c*/ 	.word	0x00000000
.L_7:


//--------------------- .nv.info.triton_red_fused__to_copy_add_mul_sum_11 --------------------------
	.section	.nv.info.triton_red_fused__to_copy_add_mul_sum_11,"",@"SHT_CUDA_INFO"
	.sectionflags	@""
	.align	4


	//----- nvinfo : EIATTR_CUDA_API_VERSION
	.align		4
        /*0000*/ 	.byte	0x04, 0x37
        /*0002*/ 	.short	(.L_9 - .L_8)
.L_8:
        /*0004*/ 	.word	0x0000007c


	//----- nvinfo : EIATTR_KPARAM_INFO
	.align		4
.L_9:
        /*0008*/ 	.byte	0x04, 0x17
        /*000a*/ 	.short	(.L_11 - .L_10)
.L_10:
        /*000c*/ 	.word	0x00000000
        /*0010*/ 	.short	0x0008
        /*0012*/ 	.short	0x0038
        /*0014*/ 	.byte	0x00, 0xf4, 0x21, 0x00


	//----- nvinfo : EIATTR_KPARAM_INFO
	.align		4
.L_11:
        /*0018*/ 	.byte	0x04, 0x17
        /*001a*/ 	.short	(.L_13 - .L_12)
.L_12:
        /*001c*/ 	.word	0x00000000
        /*0020*/ 	.short	0x0007
        /*0022*/ 	.short	0x0034
        /*0024*/ 	.byte	0x00, 0xf0, 0x11, 0x00


	//----- nvinfo : EIATTR_KPARAM_INFO
	.align		4
.L_13:
        /*0028*/ 	.byte	0x04, 0x17
        /*002a*/ 	.short	(.L_15 - .L_14)
.L_14:
        /*002c*/ 	.word	0x00000000
        /*0030*/ 	.short	0x0006
        /*0032*/ 	.short	0x0030
        /*0034*/ 	.byte	0x00, 0xf0, 0x11, 0x00


	//----- nvinfo : EIATTR_KPARAM_INFO
	.align		4
.L_15:
        /*0038*/ 	.byte	0x04, 0x17
        /*003a*/ 	.short	(.L_17 - .L_16)
.L_16:
        /*003c*/ 	.word	0x00000000
        /*0040*/ 	.short	0x0005
        /*0042*/ 	.short	0x0028
        /*0044*/ 	.byte	0x00, 0xf4, 0x21, 0x00


	//----- nvinfo : EIATTR_KPARAM_INFO
	.align		4
.L_17:
        /*0048*/ 	.byte	0x04, 0x17
        /*004a*/ 	.short	(.L_19 - .L_18)
.L_18:
        /*004c*/ 	.word	0x00000000
        /*0050*/ 	.short	0x0004
        /*0052*/ 	.short	0x0020
        /*0054*/ 	.byte	0x00, 0xf4, 0x21, 0x00


	//----- nvinfo : EIATTR_KPARAM_INFO
	.align		4
.L_19:
        /*0058*/ 	.byte	0x04, 0x17
        /*005a*/ 	.short	(.L_21 - .L_20)
.L_20:
        /*005c*/ 	.word	0x00000000
        /*0060*/ 	.short	0x0003
        /*0062*/ 	.short	0x0018
        /*0064*/ 	.byte	0x00, 0xf4, 0x21, 0x00


	//----- nvinfo : EIATTR_KPARAM_INFO
	.align		4
.L_21:
        /*0068*/ 	.byte	0x04, 0x17
        /*006a*/ 	.short	(.L_23 - .L_22)
.L_22:
        /*006c*/ 	.word	0x00000000
        /*0070*/ 	.short	0x0002
        /*0072*/ 	.short	0x0010
        /*0074*/ 	.byte	0x00, 0xf4, 0x21, 0x00


	//----- nvinfo : EIATTR_KPARAM_INFO
	.align		4
.L_23:
        /*0078*/ 	.byte	0x04, 0x17
        /*007a*/ 	.short	(.L_25 - .L_24)
.L_24:
        /*007c*/ 	.word	0x00000000
        /*0080*/ 	.short	0x0001
        /*0082*/ 	.short	0x0008
        /*0084*/ 	.byte	0x00, 0xf4, 0x21, 0x00


	//----- nvinfo : EIATTR_KPARAM_INFO
	.align		4
.L_25:
        /*0088*/ 	.byte	0x04, 0x17
        /*008a*/ 	.short	(.L_27 - .L_26)
.L_26:
        /*008c*/ 	.word	0x00000000
        /*0090*/ 	.short	0x0000
        /*0092*/ 	.short	0x0000
        /*0094*/ 	.byte	0x00, 0xf4, 0x21, 0x00


	//----- nvinfo : EIATTR_SPARSE_MMA_MASK
	.align		4
.L_27:
        /*0098*/ 	.byte	0x03, 0x50
        /*009a*/ 	.short	0x0000


	//----- nvinfo : EIATTR_MAXREG_COUNT
	.align		4
        /*009c*/ 	.byte	0x03, 0x1b
        /*009e*/ 	.short	0x00ff


	//----- nvinfo : EIATTR_COOP_GROUP_MASK_REGIDS
	.align		4
        /*00a0*/ 	.byte	0x04, 0x29
        /*00a2*/ 	.short	(.L_29 - .L_28)


	//   ....[0]....
.L_28:
        /*00a4*/ 	.word	0xffffffff


	//   ....[1]....
        /*00a8*/ 	.word	0xffffffff


	//   ....[2]....
        /*00ac*/ 	.word	0xffffffff


	//   ....[3]....
        /*00b0*/ 	.word	0xffffffff


	//----- nvinfo : EIATTR_COOP_GROUP_INSTR_OFFSETS
	.align		4
.L_29:
        /*00b4*/ 	.byte	0x04, 0x28
        /*00b6*/ 	.short	(.L_31 - .L_30)


	//   ....[0]....
.L_30:
        /*00b8*/ 	.word	0x00000e70


	//   ....[1]....
        /*00bc*/ 	.word	0x00000ea0


	//   ....[2]....
        /*00c0*/ 	.word	0x00000ec0


	//   ....[3]....
        /*00c4*/ 	.word	0x00000ef0


	//----- nvinfo : EIATTR_EXIT_INSTR_OFFSETS
	.align		4
.L_31:
        /*00c8*/ 	.byte	0x04, 0x1c
        /*00ca*/ 	.short	(.L_33 - .L_32)


	//   ....[0]....
.L_32:
        /*00cc*/ 	.word	0x00000f10


	//   ....[1]....
        /*00d0*/ 	.word	0x00000f50


	//----- nvinfo : EIATTR_REQNTID
	.align		4
.L_33:
        /*00d4*/ 	.byte	0x04, 0x10
        /*00d6*/ 	.short	(.L_35 - .L_34)
.L_34:
        /*00d8*/ 	.word	0x00000040
        /*00dc*/ 	.word	0x00000001
        /*00e0*/ 	.word	0x00000001


	//----- nvinfo : EIATTR_CBANK_PARAM_SIZE
	.align		4
.L_35:
        /*00e4*/ 	.byte	0x03, 0x19
        /*00e6*/ 	.short	0x0040


	//----- nvinfo : EIATTR_PARAM_CBANK
	.align		4
        /*00e8*/ 	.byte	0x04, 0x0a
        /*00ea*/ 	.short	(.L_37 - .L_36)
	.align		4
.L_36:
        /*00ec*/ 	.word	index@(.nv.constant0.triton_red_fused__to_copy_add_mul_sum_11)
        /*00f0*/ 	.short	0x0210
        /*00f2*/ 	.short	0x0040


	//----- nvinfo : EIATTR_SW_WAR
	.align		4
.L_37:
        /*00f4*/ 	.byte	0x04, 0x36
        /*00f6*/ 	.short	(.L_39 - .L_38)
.L_38:
        /*00f8*/ 	.word	0x00000008
.L_39:


//--------------------- .nv.callgraph             --------------------------
	.section	.nv.callgraph,"",@"SHT_CUDA_CALLGRAPH"
	.align	4
	.sectionentsize	8
	.align		4
        /*0000*/ 	.word	0x00000000
	.align		4
        /*0004*/ 	.word	0xffffffff
	.align		4
        /*0008*/ 	.word	0x00000000
	.align		4
        /*000c*/ 	.word	0xfffffffe
	.align		4
        /*0010*/ 	.word	0x00000000
	.align		4
        /*0014*/ 	.word	0xfffffffd
	.align		4
        /*0018*/ 	.word	0x00000000
	.align		4
        /*001c*/ 	.word	0xfffffffc


//--------------------- .text.triton_red_fused__to_copy_add_mul_sum_11 --------------------------
	.section	.text.triton_red_fused__to_copy_add_mul_sum_11,"ax",@progbits
	.align	128
        .global         triton_red_fused__to_copy_add_mul_sum_11
        .type           triton_red_fused__to_copy_add_mul_sum_11,@function
        .size           triton_red_fused__to_copy_add_mul_sum_11,(.L_x_5 - triton_red_fused__to_copy_add_mul_sum_11)
        .other          triton_red_fused__to_copy_add_mul_sum_11,@"STO_CUDA_ENTRY STV_DEFAULT"
triton_red_fused__to_copy_add_mul_sum_11:
.text.triton_red_fused__to_copy_add_mul_sum_11:
[----:B------:R-:W0:Y:S02]  /*0000*/  LDC R1, c[0x0][0x28] ;  /* 0x00000a00ff017b82 */ /* 0x000e240000000800 */
[----:B------:R-:W-:Y:S01]  /*0010*/  ULDC UR4, c[0x0][0x244] ;  /* 0x0000910000047ab9 */ /* 0x000fe20000000800 */
[----:B------:R-:W1:Y:S01]  /*0020*/  S2R R2, SR_CTAID.X ;  /* 0x0000000000027919 */ /* 0x000e620000002500 */
[----:B------:R-:W-:Y:S01]  /*0030*/  MOV R4, UR4 ;  /* 0x0000000400047c02 */ /* 0x000fe20008000f00 */
[----:B------:R-:W-:Y:S01]  /*0040*/  ULDC.64 UR4, c[0x0][0x208] ;  /* 0x0000820000047ab9 */ /* 0x000fe20000000a00 */
[----:B------:R-:W-:Y:S01]  /*0050*/  HFMA2.MMA R8, -RZ, RZ, 0, 0 ;  /* 0x00000000ff087435 */ /* 0x000fe200000001ff */
[----:B------:R-:W2:Y:S01]  /*0060*/  S2R R3, SR_TID.X ;  /* 0x0000000000037919 */ /* 0x000ea20000002100 */
[----:B------:R-:W-:-:S13]  /*0070*/  ISETP.GE.AND P0, PT, R4, 0x1, PT ;  /* 0x000000010400780c */ /* 0x000fda0003f06270 */
[----:B------:R-:W-:Y:S05]  /*0080*/  @!P0 BRA `(.L_x_0) ;  /* 0x0000000c00788947 */ /* 0x000fea0003800000 */
[----:B------:R-:W-:Y:S02]  /*0090*/  ISETP.GT.AND P1, PT, R4, 0x30, PT ;  /* 0x000000300400780c */ /* 0x000fe40003f24270 */
[----:B--2---:R-:W-:Y:S02]  /*00a0*/  LOP3.LUT R5, R3, 0xf, RZ, 0xc0, !PT ;  /* 0x0000000f03057812 */ /* 0x004fe400078ec0ff */
[----:B------:R-:W-:Y:S02]  /*00b0*/  PLOP3.LUT P0, PT, PT, PT, PT, 0x80, 0x0 ;  /* 0x000000000000781c */ /* 0x000fe40003f0f070 */
[----:B------:R-:W-:Y:S02]  /*00c0*/  MOV R8, RZ ;  /* 0x000000ff00087202 */ /* 0x000fe40000000f00 */
[----:B------:R-:W-:Y:S02]  /*00d0*/  MOV R6, RZ ;  /* 0x000000ff00067202 */ /* 0x000fe40000000f00 */
[----:B-1----:R-:W-:-:S03]  /*00e0*/  LEA R27, R5, R2, 0xc ;  /* 0x00000002051b7211 */ /* 0x002fc600078e60ff */
[----:B------:R-:W-:Y:S05]  /*00f0*/  @!P1 BRA `(.L_x_1) ;  /* 0x0000000400dc9947 */ /* 0x000fea0003800000 */
[----:B------:R-:W1:Y:S01]  /*0100*/  LDC R26, c[0x0][0x244] ;  /* 0x00009100ff1a7b82 */ /* 0x000e620000000800 */
[----:B------:R-:W-:Y:S02]  /*0110*/  PLOP3.LUT P0, PT, PT, PT, PT, 0x8, 0x0 ;  /* 0x000000000000781c */ /* 0x000fe40003f0e170 */
[----:B------:R-:W-:-:S05]  /*0120*/  IADD3 R7, R4, -0x30, RZ ;  /* 0xffffffd004077810 */ /* 0x000fca0007ffe0ff */
[----:B------:R-:W1:Y:S08]  /*0130*/  LDC.64 R18, c[0x0][0x210] ;  /* 0x00008400ff127b82 */ /* 0x000e700000000a00 */
[----:B------:R-:W1:Y:S08]  /*0140*/  LDC.64 R16, c[0x0][0x218] ;  /* 0x00008600ff107b82 */ /* 0x000e700000000a00 */
[----:B------:R-:W4:Y:S08]  /*0150*/  LDC.64 R14, c[0x0][0x220] ;  /* 0x00008800ff0e7b82 */ /* 0x000f300000000a00 */
[----:B------:R-:W0:Y:S08]  /*0160*/  LDC.64 R12, c[0x0][0x228] ;  /* 0x00008a00ff0c7b82 */ /* 0x000e300000000a00 */
[----:B-1----:R-:W0:Y:S02]  /*0170*/  LDC.64 R10, c[0x0][0x230] ;  /* 0x00008c00ff0a7b82 */ /* 0x002e240000000a00 */
.L_x_2:
[----:B------:R-:W-:Y:S02]  /*0180*/  IADD3 R25, R5, R6, RZ ;  /* 0x0000000605197210 */ /* 0x000fe40007ffe0ff */
[----:B------:R-:W-:Y:S01]  /*0190*/  MOV R4, R26 ;  /* 0x0000001a00047202 */ /* 0x000fe20000000f00 */
[----:B------:R-:W-:Y:S01]  /*01a0*/  IMAD.WIDE R22, R27, 0x2, R18 ;  /* 0x000000021b167825 */ /* 0x000fe200078e0212 */
[----:B------:R-:W-:Y:S02]  /*01b0*/  PRMT R28, RZ, 0x7610, R28 ;  /* 0x00007610ff1c7816 */ /* 0x000fe4000000001c */
[----:B------:R-:W-:Y:S01]  /*01c0*/  ISETP.GE.AND P1, PT, R25, R4, PT ;  /* 0x000000041900720c */ /* 0x000fe20003f26270 */
[----:B------:R-:W-:Y:S01]  /*01d0*/  IMAD.WIDE R20, R27, 0x2, R16 ;  /* 0x000000021b147825 */ /* 0x000fe200078e0210 */
[----:B------:R-:W-:Y:S02]  /*01e0*/  PRMT R0, RZ, 0x7610, R0 ;  /* 0x00007610ff007816 */ /* 0x000fe40000000000 */
[----:B------:R-:W-:Y:S01]  /*01f0*/  PRMT R29, RZ, 0x7610, R29 ;  /* 0x00007610ff1d7816 */ /* 0x000fe2000000001d */
[----:B------:R-:W-:-:S08]  /*0200*/  HFMA2.MMA R9, -RZ, RZ, 0, 0 ;  /* 0x00000000ff097435 */ /* 0x000fd000000001ff */
[----:B------:R1:W2:Y:S04]  /*0210*/  @!P1 LDG.E.EF.U16 R28, desc[UR4][R20.64] ;  /* 0x00000004141c9981 */ /* 0x0002a8000c0e1500 */
[----:B------:R3:W5:Y:S01]  /*0220*/  @!P1 LDG.E.EF.U16 R0, desc[UR4][R22.64] ;  /* 0x0000000416009981 */ /* 0x000762000c0e1500 */
[----:B-1--4-:R-:W-:-:S04]  /*0230*/  IMAD.WIDE R20, R27, 0x2, R14 ;  /* 0x000000021b147825 */ /* 0x012fc800078e020e */
[----:B0--3--:R-:W-:Y:S01]  /*0240*/  IMAD.WIDE R22, R25, 0x4, R10 ;  /* 0x0000000419167825 */ /* 0x009fe200078e020a */
[----:B------:R0:W3:Y:S03]  /*0250*/  @!P1 LDG.E.EF.U16 R29, desc[UR4][R20.64] ;  /* 0x00000004141d9981 */ /* 0x0000e6000c0e1500 */
[----:B------:R-:W-:Y:S01]  /*0260*/  IMAD.WIDE R24, R27, 0x2, R12 ;  /* 0x000000021b187825 */ /* 0x000fe200078e020c */
[----:B------:R1:W4:Y:S01]  /*0270*/  @!P1 LDG.E.EL R9, desc[UR4][R22.64] ;  /* 0x0000000416099981 */ /* 0x000322000c2e1900 */
[----:B0-----:R-:W-:-:S06]  /*0280*/  PRMT R20, RZ, 0x7610, R20 ;  /* 0x00007610ff147816 */ /* 0x001fcc0000000014 */
[----:B------:R0:W4:Y:S01]  /*0290*/  @!P1 LDG.E.EF.U16 R20, desc[UR4][R24.64] ;  /* 0x0000000418149981 */ /* 0x000122000c0e1500 */
[----:B-1----:R-:W-:-:S04]  /*02a0*/  IADD3 R23, R5, 0x10, R6 ;  /* 0x0000001005177810 */ /* 0x002fc80007ffe006 */
[C---:B------:R-:W-:Y:S01]  /*02b0*/  ISETP.GE.AND P2, PT, R23.reuse, R4, PT ;  /* 0x000000041700720c */ /* 0x040fe20003f46270 */
[----:B------:R-:W-:-:S04]  /*02c0*/  IMAD.WIDE R22, R23, 0x4, R10 ;  /* 0x0000000417167825 */ /* 0x000fc800078e020a */
[----:B--2---:R-:W-:Y:S02]  /*02d0*/  HADD2.F32 R28, -RZ, R28.H0_H0 ;  /* 0x2000001cff1c7230 */ /* 0x004fe40000004100 */
[----:B-----5:R-:W-:-:S05]  /*02e0*/  HADD2.F32 R0, -RZ, R0.H0_H0 ;  /* 0x20000000ff007230 */ /* 0x020fca0000004100 */
[----:B------:R-:W-:Y:S01]  /*02f0*/  FADD R28, R0, R28 ;  /* 0x0000001c001c7221 */ /* 0x000fe20000000000 */
[----:B------:R-:W-:Y:S01]  /*0300*/  MOV R0, RZ ;  /* 0x000000ff00007202 */ /* 0x000fe20000000f00 */
[----:B---3--:R-:W-:Y:S01]  /*0310*/  HADD2.F32 R21, -RZ, R29.H0_H0 ;  /* 0x2000001dff157230 */ /* 0x008fe20000004100 */
[----:B------:R-:W-:-:S04]  /*0320*/  IADD3 R29, R27, 0x10000, RZ ;  /* 0x000100001b1d7810 */ /* 0x000fc80007ffe0ff */
[----:B------:R1:W2:Y:S01]  /*0330*/  @!P2 LDG.E.EL R0, desc[UR4][R22.64] ;  /* 0x000000041600a981 */ /* 0x0002a2000c2e1900 */
[--C-:B------:R-:W-:Y:S01]  /*0340*/  FADD R21, R21, R28.reuse ;  /* 0x0000001c15157221 */ /* 0x100fe20000000000 */
[----:B------:R-:W-:Y:S01]  /*0350*/  PRMT R28, RZ, 0x7610, R28 ;  /* 0x00007610ff1c7816 */ /* 0x000fe2000000001c */
[----:B0-----:R-:W-:Y:S01]  /*0360*/  IMAD.WIDE R24, R29, 0x2, R18 ;  /* 0x000000021d187825 */ /* 0x001fe200078e0212 */
[----:B-1----:R-:W-:-:S04]  /*0370*/  MOV R22, R8 ;  /* 0x0000000800167202 */ /* 0x002fc80000000f00 */
[----:B------:R0:W3:Y:S01]  /*0380*/  @!P2 LDG.E.EF.U16 R28, desc[UR4][R24.64] ;  /* 0x00000004181ca981 */ /* 0x0000e2000c0e1500 */
[----:B----4-:R-:W-:Y:S01]  /*0390*/  HADD2.F32 R20, -RZ, R20.H0_H0 ;  /* 0x20000014ff147230 */ /* 0x010fe20000004100 */
[----:B------:R-:W-:-:S04]  /*03a0*/  PRMT R23, RZ, 0x7610, R23 ;  /* 0x00007610ff177816 */ /* 0x000fc80000000017 */
[----:B------:R-:W-:Y:S01]  /*03b0*/  FMUL R9, R20, R9 ;  /* 0x0000000914097220 */ /* 0x000fe20000400000 */
[----:B0-----:R-:W-:-:S03]  /*03c0*/  PRMT R24, RZ, 0x7610, R24 ;  /* 0x00007610ff187816 */ /* 0x001fc60000000018 */
[----:B------:R-:W-:Y:S01]  /*03d0*/  @!P1 FFMA R22, R21, R9, R22 ;  /* 0x0000000915169223 */ /* 0x000fe20000000016 */
[----:B------:R-:W-:-:S04]  /*03e0*/  IMAD.WIDE R8, R29, 0x2, R16 ;  /* 0x000000021d087825 */ /* 0x000fc800078e0210 */
[C---:B------:R-:W-:Y:S01]  /*03f0*/  IMAD.WIDE R20, R29.reuse, 0x2, R14 ;  /* 0x000000021d147825 */ /* 0x040fe200078e020e */
[----:B------:R0:W4:Y:S04]  /*0400*/  @!P2 LDG.E.EF.U16 R23, desc[UR4][R8.64] ;  /* 0x000000040817a981 */ /* 0x000128000c0e1500 */
[----:B------:R1:W5:Y:S01]  /*0410*/  @!P2 LDG.E.EF.U16 R24, desc[UR4][R20.64] ;  /* 0x000000041418a981 */ /* 0x000362000c0e1500 */
[----:B0-----:R-:W-:Y:S01]  /*0420*/  IMAD.WIDE R8, R29, 0x2, R12 ;  /* 0x000000021d087825 */ /* 0x001fe200078e020c */
[----:B-1----:R-:W-:-:S06]  /*0430*/  PRMT R20, RZ, 0x7610, R20 ;  /* 0x00007610ff147816 */ /* 0x002fcc0000000014 */
[----:B------:R-:W2:Y:S01]  /*0440*/  @!P2 LDG.E.EF.U16 R20, desc[UR4][R8.64] ;  /* 0x000000040814a981 */ /* 0x000ea2000c0e1500 */
[----:B------:R-:W-:-:S04]  /*0450*/  IADD3 R29, R5, 0x20, R6 ;  /* 0x00000020051d7810 */ /* 0x000fc80007ffe006 */
[----:B------:R-:W-:Y:S01]  /*0460*/  ISETP.GE.AND P1, PT, R29, R4, PT ;  /* 0x000000041d00720c */ /* 0x000fe20003f26270 */
[----:B---3--:R-:W-:Y:S02]  /*0470*/  HADD2.F32 R25, -RZ, R28.H0_H0 ;  /* 0x2000001cff197230 */ /* 0x008fe40000004100 */
[----:B----4-:R-:W-:Y:S01]  /*0480*/  HADD2.F32 R28, -RZ, R23.H0_H0 ;  /* 0x20000017ff1c7230 */ /* 0x010fe20000004100 */
[----:B------:R-:W-:-:S04]  /*0490*/  HFMA2.MMA R23, -RZ, RZ, 0, 0 ;  /* 0x00000000ff177435 */ /* 0x000fc800000001ff */
[----:B------:R-:W-:Y:S01]  /*04a0*/  FADD R25, R25, R28 ;  /* 0x0000001c19197221 */ /* 0x000fe20000000000 */
[----:B------:R-:W-:-:S04]  /*04b0*/  IMAD.WIDE R28, R29, 0x4, R10 ;  /* 0x000000041d1c7825 */ /* 0x000fc800078e020a */
[----:B-----5:R-:W-:Y:S01]  /*04c0*/  HADD2.F32 R24, -RZ, R24.H0_H0 ;  /* 0x20000018ff187230 */ /* 0x020fe20000004100 */
[----:B------:R0:W3:Y:S04]  /*04d0*/  @!P1 LDG.E.EL R23, desc[UR4][R28.64] ;  /* 0x000000041c179981 */ /* 0x0000e8000c2e1900 */
[----:B------:R-:W-:Y:S01]  /*04e0*/  FADD R25, R24, R25 ;  /* 0x0000001918197221 */ /* 0x000fe20000000000 */
[----:B--2---:R-:W-:Y:S01]  /*04f0*/  HADD2.F32 R21, -RZ, R20.H0_H0 ;  /* 0x20000014ff157230 */ /* 0x004fe20000004100 */
[----:B0-----:R-:W-:-:S04]  /*0500*/  IADD3 R29, R27, 0x20000, RZ ;  /* 0x000200001b1d7810 */ /* 0x001fc80007ffe0ff */
[----:B------:R-:W-:Y:S01]  /*0510*/  FMUL R20, R21, R0 ;  /* 0x0000000015147220 */ /* 0x000fe20000400000 */
[----:B------:R-:W-:-:S03]  /*0520*/  PRMT R28, RZ, 0x7610, R28 ;  /* 0x00007610ff1c7816 */ /* 0x000fc6000000001c */
[----:B------:R-:W-:Y:S01]  /*0530*/  @!P2 FFMA R22, R25, R20, R22 ;  /* 0x000000141916a223 */ /* 0x000fe20000000016 */
[----:B------:R-:W-:Y:S01]  /*0540*/  IMAD.WIDE R24, R29, 0x2, R16 ;  /* 0x000000021d187825 */ /* 0x000fe200078e0210 */
[----:B------:R-:W-:-:S03]  /*0550*/  PRMT R0, RZ, 0x7610, R0 ;  /* 0x00007610ff007816 */ /* 0x000fc60000000000 */
[C---:B------:R-:W-:Y:S01]  /*0560*/  IMAD.WIDE R8, R29.reuse, 0x2, R18 ;  /* 0x000000021d087825 */ /* 0x040fe200078e0212 */
[----:B------:R0:W2:Y:S03]  /*0570*/  @!P1 LDG.E.EF.U16 R28, desc[UR4][R24.64] ;  /* 0x00000004181c9981 */ /* 0x0000a6000c0e1500 */
[C---:B------:R-:W-:Y:S01]  /*0580*/  IMAD.WIDE R20, R29.reuse, 0x2, R14 ;  /* 0x000000021d147825 */ /* 0x040fe200078e020e */
[----:B------:R1:W4:Y:S01]  /*0590*/  @!P1 LDG.E.EF.U16 R0, desc[UR4][R8.64] ;  /* 0x0000000408009981 */ /* 0x000322000c0e1500 */
[----:B0-----:R-:W-:Y:S02]  /*05a0*/  PRMT R24, RZ, 0x7610, R24 ;  /* 0x00007610ff187816 */ /* 0x001fe40000000018 */
[----:B-1----:R-:W-:-:S04]  /*05b0*/  IMAD.WIDE R8, R29, 0x2, R12 ;  /* 0x000000021d087825 */ /* 0x002fc800078e020c */
[----:B------:R0:W5:Y:S02]  /*05c0*/  @!P1 LDG.E.EF.U16 R24, desc[UR4][R20.64] ;  /* 0x0000000414189981 */ /* 0x000164000c0e1500 */
[----:B0-----:R-:W-:-:S06]  /*05d0*/  PRMT R20, RZ, 0x7610, R20 ;  /* 0x00007610ff147816 */ /* 0x001fcc0000000014 */
[----:B------:R0:W3:Y:S02]  /*05e0*/  @!P1 LDG.E.EF.U16 R20, desc[UR4][R8.64] ;  /* 0x0000000408149981 */ /* 0x0000e4000c0e1500 */
[----:B0-----:R-:W-:-:S04]  /*05f0*/  IADD3 R9, R5, 0x30, R6 ;  /* 0x0000003005097810 */ /* 0x001fc80007ffe006 */
[----:B------:R-:W-:Y:S01]  /*0600*/  ISETP.GE.AND P2, PT, R9, R4, PT ;  /* 0x000000040900720c */ /* 0x000fe20003f46270 */
[----:B--2---:R-:W-:Y:S02]  /*0610*/  HADD2.F32 R29, -RZ, R28.H0_H0 ;  /* 0x2000001cff1d7230 */ /* 0x004fe40000004100 */
[----:B----4-:R-:W-:-:S05]  /*0620*/  HADD2.F32 R0, -RZ, R0.H0_H0 ;  /* 0x20000000ff007230 */ /* 0x010fca0000004100 */
[----:B------:R-:W-:Y:S01]  /*0630*/  FADD R25, R0, R29 ;  /* 0x0000001d00197221 */ /* 0x000fe20000000000 */
[----:B------:R-:W-:Y:S01]  /*0640*/  MOV R0, RZ ;  /* 0x000000ff00007202 */ /* 0x000fe20000000f00 */
[----:B------:R-:W-:-:S04]  /*0650*/  IMAD.WIDE R28, R9, 0x4, R10 ;  /* 0x00000004091c7825 */ /* 0x000fc800078e020a */
[----:B-----5:R-:W-:Y:S01]  /*0660*/  HADD2.F32 R24, -RZ, R24.H0_H0 ;  /* 0x20000018ff187230 */ /* 0x020fe20000004100 */
[----:B------:R0:W2:Y:S04]  /*0670*/  @!P2 LDG.E.EL R0, desc[UR4][R28.64] ;  /* 0x000000041c00a981 */ /* 0x0000a8000c2e1900 */
[----:B------:R-:W-:Y:S01]  /*0680*/  FADD R9, R24, R25 ;  /* 0x0000001918097221 */ /* 0x000fe20000000000 */
[----:B------:R-:W-:Y:S02]  /*0690*/  IADD3 R25, R27, 0x30000, RZ ;  /* 0x000300001b197810 */ /* 0x000fe40007ffe0ff */
[----:B------:R-:W-:Y:S02]  /*06a0*/  PRMT R24, RZ, 0x7610, R24 ;  /* 0x00007610ff187816 */ /* 0x000fe40000000018 */
[----:B0-----:R-:W-:Y:S01]  /*06b0*/  MOV R28, R22 ;  /* 0x00000016001c7202 */ /* 0x001fe20000000f00 */
[----:B---3--:R-:W-:-:S05]  /*06c0*/  HADD2.F32 R20, -RZ, R20.H0_H0 ;  /* 0x20000014ff147230 */ /* 0x008fca0000004100 */
[----:B------:R-:W-:Y:S01]  /*06d0*/  FMUL R8, R20, R23 ;  /* 0x0000001714087220 */ /* 0x000fe20000400000 */
[----:B------:R-:W-:Y:S01]  /*06e0*/  IMAD.WIDE R22, R25, 0x2, R18 ;  /* 0x0000000219167825 */ /* 0x000fe200078e0212 */
[----:B------:R-:W-:-:S03]  /*06f0*/  PRMT R29, RZ, 0x7610, R29 ;  /* 0x00007610ff1d7816 */ /* 0x000fc6000000001d */
[----:B------:R-:W-:Y:S01]  /*0700*/  @!P1 FFMA R28, R9, R8, R28 ;  /* 0x00000008091c9223 */ /* 0x000fe2000000001c */
[----:B------:R0:W3:Y:S01]  /*0710*/  @!P2 LDG.E.EF.U16 R24, desc[UR4][R22.64] ;  /* 0x000000041618a981 */ /* 0x0000e2000c0e1500 */
[----:B------:R-:W-:-:S04]  /*0720*/  IMAD.WIDE R20, R25, 0x2, R14 ;  /* 0x0000000219147825 */ /* 0x000fc800078e020e */
[----:B------:R-:W-:Y:S01]  /*0730*/  IMAD.WIDE R8, R25, 0x2, R16 ;  /* 0x0000000219087825 */ /* 0x000fe200078e0210 */
[----:B0-----:R-:W-:-:S04]  /*0740*/  PRMT R22, RZ, 0x7610, R22 ;  /* 0x00007610ff167816 */ /* 0x001fc80000000016 */
[----:B------:R0:W4:Y:S04]  /*0750*/  @!P2 LDG.E.EF.U16 R29, desc[UR4][R8.64] ;  /* 0x00000004081da981 */ /* 0x000128000c0e1500 */
[----:B------:R1:W5:Y:S01]  /*0760*/  @!P2 LDG.E.EF.U16 R22, desc[UR4][R20.64] ;  /* 0x000000041416a981 */ /* 0x000362000c0e1500 */
[----:B0-----:R-:W-:Y:S01]  /*0770*/  IMAD.WIDE R8, R25, 0x2, R12 ;  /* 0x0000000219087825 */ /* 0x001fe200078e020c */
[----:B-1----:R-:W-:-:S06]  /*0780*/  PRMT R20, RZ, 0x7610, R20 ;  /* 0x00007610ff147816 */ /* 0x002fcc0000000014 */
[----:B------:R-:W2:Y:S01]  /*0790*/  @!P2 LDG.E.EF.U16 R20, desc[UR4][R8.64] ;  /* 0x000000040814a981 */ /* 0x000ea2000c0e1500 */
[----:B------:R-:W-:-:S04]  /*07a0*/  IADD3 R6, R6, 0x40, RZ ;  /* 0x0000004006067810 */ /* 0x000fc80007ffe0ff */
[----:B------:R-:W-:Y:S02]  /*07b0*/  ISETP.GE.AND P1, PT, R6, R7, PT ;  /* 0x000000070600720c */ /* 0x000fe40003f26270 */
[----:B------:R-:W-:Y:S01]  /*07c0*/  IADD3 R27, R27, 0x40000, RZ ;  /* 0x000400001b1b7810 */ /* 0x000fe20007ffe0ff */
[----:B---3--:R-:W-:Y:S02]  /*07d0*/  HADD2.F32 R24, -RZ, R24.H0_H0 ;  /* 0x20000018ff187230 */ /* 0x008fe40000004100 */
[----:B----4-:R-:W-:Y:S02]  /*07e0*/  HADD2.F32 R29, -RZ, R29.H0_H0 ;  /* 0x2000001dff1d7230 */ /* 0x010fe40000004100 */
[----:B-----5:R-:W-:-:S03]  /*07f0*/  HADD2.F32 R23, -RZ, R22.H0_H0 ;  /* 0x20000016ff177230 */ /* 0x020fc60000004100 */
[----:B------:R-:W-:-:S04]  /*0800*/  FADD R22, R24, R29 ;  /* 0x0000001d18167221 */ /* 0x000fc80000000000 */
[----:B------:R-:W-:Y:S01]  /*0810*/  FADD R23, R23, R22 ;  /* 0x0000001617177221 */ /* 0x000fe20000000000 */
[----:B--2---:R-:W-:-:S05]  /*0820*/  HADD2.F32 R25, -RZ, R20.H0_H0 ;  /* 0x20000014ff197230 */ /* 0x004fca0000004100 */
[----:B------:R-:W-:-:S04]  /*0830*/  FMUL R0, R25, R0 ;  /* 0x0000000019007220 */ /* 0x000fc80000400000 */
[----:B------:R-:W-:-:S05]  /*0840*/  @!P2 FFMA R28, R23, R0, R28 ;  /* 0x00000000171ca223 */ /* 0x000fca000000001c */
[----:B------:R-:W-:Y:S01]  /*0850*/  MOV R8, R28 ;  /* 0x0000001c00087202 */ /* 0x000fe20000000f00 */
[----:B------:R-:W-:Y:S06]  /*0860*/  @!P1 BRA `(.L_x_2) ;  /* 0xfffffff800449947 */ /* 0x000fec000383ffff */
.L_x_1:
[----:B------:R-:W-:-:S04]  /*0870*/  IADD3 R0, -R6, R4, RZ ;  /* 0x0000000406007210 */ /* 0x000fc80007ffe1ff */
[----:B------:R-:W-:-:S13]  /*0880*/  ISETP.GT.AND P1, PT, R0, 0x10, PT ;  /* 0x000000100000780c */ /* 0x000fda0003f24270 */
[----:B------:R-:W-:Y:S05]  /*0890*/  @!P1 BRA `(.L_x_3) ;  /* 0x0000000000f49947 */ /* 0x000fea0003800000 */
[----:B------:R-:W1:Y:S01]  /*08a0*/  LDC.64 R18, c[0x0][0x210] ;  /* 0x00008400ff127b82 */ /* 0x000e620000000a00 */
[----:B------:R-:W-:Y:S02]  /*08b0*/  IADD3 R9, R5, R6, RZ ;  /* 0x0000000605097210 */ /* 0x000fe40007ffe0ff */
[----:B------:R-:W-:Y:S02]  /*08c0*/  IADD3 R6, R6, 0x10, RZ ;  /* 0x0000001006067810 */ /* 0x000fe40007ffe0ff */
[----:B------:R-:W-:-:S03]  /*08d0*/  ISETP.GE.AND P0, PT, R9, R4, PT ;  /* 0x000000040900720c */ /* 0x000fc60003f06270 */
[----:B------:R-:W2:Y:S08]  /*08e0*/  LDC.64 R12, c[0x0][0x220] ;  /* 0x00008800ff0c7b82 */ /* 0x000eb00000000a00 */
[----:B------:R-:W3:Y:S01]  /*08f0*/  LDC.64 R10, c[0x0][0x218] ;  /* 0x00008600ff0a7b82 */ /* 0x000ee20000000a00 */
[----:B------:R-:W-:Y:S02]  /*0900*/  IADD3 R25, R5, R6, RZ ;  /* 0x0000000605197210 */ /* 0x000fe40007ffe0ff */
[----:B------:R-:W-:-:S02]  /*0910*/  PRMT R24, RZ, 0x7610, R24 ;  /* 0x00007610ff187816 */ /* 0x000fc40000000018 */
[----:B------:R-:W-:-:S03]  /*0920*/  PRMT R23, RZ, 0x7610, R23 ;  /* 0x00007610ff177816 */ /* 0x000fc60000000017 */
[----:B------:R-:W4:Y:S01]  /*0930*/  LDC.64 R14, c[0x0][0x228] ;  /* 0x00008a00ff0e7b82 */ /* 0x000f220000000a00 */
[----:B------:R-:W-:Y:S01]  /*0940*/  ISETP.GE.AND P1, PT, R25, R4, PT ;  /* 0x000000041900720c */ /* 0x000fe20003f26270 */
[----:B-1----:R-:W-:-:S06]  /*0950*/  IMAD.WIDE R20, R27, 0x2, R18 ;  /* 0x000000021b147825 */ /* 0x002fcc00078e0212 */
[----:B------:R-:W1:Y:S01]  /*0960*/  LDC.64 R16, c[0x0][0x230] ;  /* 0x00008c00ff107b82 */ /* 0x000e620000000a00 */
[----:B------:R-:W-:Y:S01]  /*0970*/  IADD3 R7, R27, 0x10000, RZ ;  /* 0x000100001b077810 */ /* 0x000fe20007ffe0ff */
[----:B------:R2:W5:Y:S01]  /*0980*/  @!P0 LDG.E.EF.U16 R24, desc[UR4][R20.64] ;  /* 0x0000000414188981 */ /* 0x000562000c0e1500 */
[----:B------:R-:W-:Y:S02]  /*0990*/  PRMT R22, RZ, 0x7610, R22 ;  /* 0x00007610ff167816 */ /* 0x000fe40000000016 */
[----:B------:R-:W-:Y:S01]  /*09a0*/  PRMT R26, RZ, 0x7610, R26 ;  /* 0x00007610ff1a7816 */ /* 0x000fe2000000001a */
[----:B------:R-:W-:Y:S01]  /*09b0*/  IMAD.WIDE R18, R7, 0x2, R18 ;  /* 0x0000000207127825 */ /* 0x000fe200078e0212 */
[----:B------:R-:W-:-:S03]  /*09c0*/  PRMT R0, RZ, 0x7610, R0 ;  /* 0x00007610ff007816 */ /* 0x000fc60000000000 */
[C---:B---3--:R-:W-:Y:S01]  /*09d0*/  IMAD.WIDE R28, R27.reuse, 0x2, R10 ;  /* 0x000000021b1c7825 */ /* 0x048fe200078e020a */
[----:B------:R3:W5:Y:S03]  /*09e0*/  @!P1 LDG.E.EF.U16 R26, desc[UR4][R18.64] ;  /* 0x00000004121a9981 */ /* 0x000766000c0e1500 */
[----:B--2---:R-:W-:Y:S01]  /*09f0*/  IMAD.WIDE R20, R27, 0x2, R12 ;  /* 0x000000021b147825 */ /* 0x004fe200078e020c */
[----:B------:R-:W2:Y:S04]  /*0a00*/  @!P0 LDG.E.EF.U16 R23, desc[UR4][R28.64] ;  /* 0x000000041c178981 */ /* 0x000ea8000c0e1500 */
[----:B------:R4:W2:Y:S01]  /*0a10*/  @!P0 LDG.E.EF.U16 R22, desc[UR4][R20.64] ;  /* 0x0000000414168981 */ /* 0x0008a2000c0e1500 */
[----:B---3--:R-:W-:Y:S01]  /*0a20*/  HFMA2.MMA R18, -RZ, RZ, 0, 0 ;  /* 0x00000000ff127435 */ /* 0x008fe200000001ff */
[----:B------:R-:W-:-:S04]  /*0a30*/  IMAD.WIDE R10, R7, 0x2, R10 ;  /* 0x00000002070a7825 */ /* 0x000fc800078e020a */
[----:B----4-:R-:W-:Y:S01]  /*0a40*/  IMAD.WIDE R20, R27, 0x2, R14 ;  /* 0x000000021b147825 */ /* 0x010fe200078e020e */
[----:B------:R-:W-:-:S03]  /*0a50*/  PRMT R27, RZ, 0x7610, R27 ;  /* 0x00007610ff1b7816 */ /* 0x000fc6000000001b */
[----:B-1----:R-:W-:Y:S01]  /*0a60*/  IMAD.WIDE R28, R9, 0x4, R16 ;  /* 0x00000004091c7825 */ /* 0x002fe200078e0210 */
[----:B------:R1:W3:Y:S01]  /*0a70*/  @!P0 LDG.E.EF.U16 R0, desc[UR4][R20.64] ;  /* 0x0000000414008981 */ /* 0x0002e2000c0e1500 */
[----:B------:R-:W-:Y:S02]  /*0a80*/  PRMT R9, RZ, 0x7610, R9 ;  /* 0x00007610ff097816 */ /* 0x000fe40000000009 */
[----:B------:R-:W-:Y:S01]  /*0a90*/  PRMT R19, RZ, 0x7610, R19 ;  /* 0x00007610ff137816 */ /* 0x000fe20000000013 */
[----:B------:R-:W4:Y:S01]  /*0aa0*/  @!P0 LDG.E.EL R18, desc[UR4][R28.64] ;  /* 0x000000041c128981 */ /* 0x000f22000c2e1900 */
[----:B------:R-:W-:-:S03]  /*0ab0*/  IMAD.WIDE R12, R7, 0x2, R12 ;  /* 0x00000002070c7825 */ /* 0x000fc600078e020c */
[----:B------:R5:W4:Y:S01]  /*0ac0*/  @!P1 LDG.E.EF.U16 R27, desc[UR4][R10.64] ;  /* 0x000000040a1b9981 */ /* 0x000b22000c0e1500 */
[----:B------:R-:W-:Y:S01]  /*0ad0*/  IMAD.WIDE R14, R7, 0x2, R14 ;  /* 0x00000002070e7825 */ /* 0x000fe200078e020e */
[----:B-1----:R-:W-:Y:S02]  /*0ae0*/  MOV R20, RZ ;  /* 0x000000ff00147202 */ /* 0x002fe40000000f00 */
[----:B------:R-:W4:Y:S01]  /*0af0*/  @!P1 LDG.E.EF.U16 R9, desc[UR4][R12.64] ;  /* 0x000000040c099981 */ /* 0x000f22000c0e1500 */
[----:B------:R-:W-:-:S03]  /*0b00*/  IMAD.WIDE R16, R25, 0x4, R16 ;  /* 0x0000000419107825 */ /* 0x000fc600078e0210 */
[----:B------:R-:W4:Y:S04]  /*0b10*/  @!P1 LDG.E.EF.U16 R19, desc[UR4][R14.64] ;  /* 0x000000040e139981 */ /* 0x000f28000c0e1500 */
[----:B------:R-:W4:Y:S01]  /*0b20*/  @!P1 LDG.E.EL R20, desc[UR4][R16.64] ;  /* 0x0000000410149981 */ /* 0x000f22000c2e1900 */
[----:B------:R-:W-:Y:S01]  /*0b30*/  IADD3 R6, R6, 0x10, RZ ;  /* 0x0000001006067810 */ /* 0x000fe20007ffe0ff */
[----:B-----5:R-:W-:Y:S02]  /*0b40*/  HADD2.F32 R10, -RZ, R24.H0_H0 ;  /* 0x20000018ff0a7230 */ /* 0x020fe40000004100 */
[----:B--2---:R-:W-:Y:S02]  /*0b50*/  HADD2.F32 R23, -RZ, R23.H0_H0 ;  /* 0x20000017ff177230 */ /* 0x004fe40000004100 */
[----:B------:R-:W-:-:S03]  /*0b60*/  HADD2.F32 R11, -RZ, R22.H0_H0 ;  /* 0x20000016ff0b7230 */ /* 0x000fc60000004100 */
[----:B------:R-:W-:-:S04]  /*0b70*/  FADD R10, R10, R23 ;  /* 0x000000170a0a7221 */ /* 0x000fc80000000000 */
[----:B------:R-:W-:Y:S01]  /*0b80*/  FADD R11, R11, R10 ;  /* 0x0000000a0b0b7221 */ /* 0x000fe20000000000 */
[----:B---3--:R-:W-:Y:S02]  /*0b90*/  HADD2.F32 R21, -RZ, R0.H0_H0 ;  /* 0x20000000ff157230 */ /* 0x008fe40000004100 */
[----:B------:R-:W-:-:S03]  /*0ba0*/  HADD2.F32 R0, -RZ, R26.H0_H0 ;  /* 0x2000001aff007230 */ /* 0x000fc60000004100 */
[----:B----4-:R-:W-:Y:S01]  /*0bb0*/  FMUL R18, R21, R18 ;  /* 0x0000001215127220 */ /* 0x010fe20000400000 */
[----:B------:R-:W-:-:S03]  /*0bc0*/  HADD2.F32 R27, -RZ, R27.H0_H0 ;  /* 0x2000001bff1b7230 */ /* 0x000fc60000004100 */
[----:B------:R-:W-:Y:S01]  /*0bd0*/  FFMA R11, R11, R18, R8 ;  /* 0x000000120b0b7223 */ /* 0x000fe20000000008 */
[----:B------:R-:W-:Y:S02]  /*0be0*/  HADD2.F32 R9, -RZ, R9.H0_H0 ;  /* 0x20000009ff097230 */ /* 0x000fe40000004100 */
[----:B------:R-:W-:Y:S01]  /*0bf0*/  FADD R0, R0, R27 ;  /* 0x0000001b00007221 */ /* 0x000fe20000000000 */
[----:B------:R-:W-:Y:S01]  /*0c00*/  HADD2.F32 R19, -RZ, R19.H0_H0 ;  /* 0x20000013ff137230 */ /* 0x000fe20000004100 */
[----:B------:R-:W-:Y:S02]  /*0c10*/  FSEL R8, R11, R8, !P0 ;  /* 0x000000080b087208 */ /* 0x000fe40004000000 */
[----:B------:R-:W-:Y:S02]  /*0c20*/  FADD R9, R9, R0 ;  /* 0x0000000009097221 */ /* 0x000fe40000000000 */
[----:B------:R-:W-:Y:S01]  /*0c30*/  FMUL R20, R19, R20 ;  /* 0x0000001413147220 */ /* 0x000fe20000400000 */
[----:B------:R-:W-:-:S02]  /*0c40*/  PLOP3.LUT P0, PT, PT, PT, PT, 0x8, 0x0 ;  /* 0x000000000000781c */ /* 0x000fc40003f0e170 */
[----:B------:R-:W-:Y:S01]  /*0c50*/  IADD3 R27, R7, 0x10000, RZ ;  /* 0x00010000071b7810 */ /* 0x000fe20007ffe0ff */
[----:B------:R-:W-:-:S10]  /*0c60*/  @!P1 FFMA R8, R9, R20, R8 ;  /* 0x0000001409089223 */ /* 0x000fd40000000008 */
.L_x_3:
[----:B------:R-:W-:-:S13]  /*0c70*/  ISETP.LT.OR P0, PT, R6, R4, P0 ;  /* 0x000000040600720c */ /* 0x000fda0000701670 */
[----:B------:R-:W-:Y:S05]  /*0c80*/  @!P0 BRA `(.L_x_0) ;  /* 0x0000000000788947 */ /* 0x000fea0003800000 */
[----:B------:R-:W1:Y:S01]  /*0c90*/  LDC.64 R16, c[0x0][0x210] ;  /* 0x00008400ff107b82 */ /* 0x000e620000000a00 */
[----:B------:R-:W-:Y:S02]  /*0ca0*/  IADD3 R19, R5, R6, RZ ;  /* 0x0000000605137210 */ /* 0x000fe40007ffe0ff */
[----:B------:R-:W-:Y:S02]  /*0cb0*/  PRMT R0, RZ, 0x7610, R0 ;  /* 0x00007610ff007816 */ /* 0x000fe40000000000 */
[----:B------:R-:W-:-:S03]  /*0cc0*/  ISETP.GE.AND P0, PT, R19, R4, PT ;  /* 0x000000041300720c */ /* 0x000fc60003f06270 */
[----:B------:R-:W2:Y:S08]  /*0cd0*/  LDC.64 R14, c[0x0][0x218] ;  /* 0x00008600ff0e7b82 */ /* 0x000eb00000000a00 */
[----:B------:R-:W3:Y:S08]  /*0ce0*/  LDC.64 R12, c[0x0][0x228] ;  /* 0x00008a00ff0c7b82 */ /* 0x000ef00000000a00 */
[----:B------:R-:W4:Y:S01]  /*0cf0*/  LDC.64 R10, c[0x0][0x220] ;  /* 0x00008800ff0a7b82 */ /* 0x000f220000000a00 */
[----:B------:R-:W-:Y:S01]  /*0d00*/  PRMT R9, RZ, 0x7610, R9 ;  /* 0x00007610ff097816 */ /* 0x000fe20000000009 */
[----:B-1----:R-:W-:-:S06]  /*0d10*/  IMAD.WIDE R4, R27, 0x2, R16 ;  /* 0x000000021b047825 */ /* 0x002fcc00078e0210 */
[----:B------:R-:W1:Y:S01]  /*0d20*/  LDC.64 R6, c[0x0][0x230] ;  /* 0x00008c00ff067b82 */ /* 0x000e620000000a00 */
[C---:B--2---:R-:W-:Y:S01]  /*0d30*/  IMAD.WIDE R14, R27.reuse, 0x2, R14 ;  /* 0x000000021b0e7825 */ /* 0x044fe200078e020e */
[----:B------:R-:W-:Y:S01]  /*0d40*/  PRMT R17, RZ, 0x7610, R17 ;  /* 0x00007610ff117816 */ /* 0x000fe20000000011 */
[----:B------:R-:W-:Y:S01]  /*0d50*/  HFMA2.MMA R18, -RZ, RZ, 0, 0 ;  /* 0x00000000ff127435 */ /* 0x000fe200000001ff */
[----:B------:R-:W-:Y:S01]  /*0d60*/  PRMT R16, RZ, 0x7610, R16 ;  /* 0x00007610ff107816 */ /* 0x000fe20000000010 */
[----:B------:R-:W2:Y:S01]  /*0d70*/  @!P0 LDG.E.EF.U16 R0, desc[UR4][R4.64] ;  /* 0x0000000404008981 */ /* 0x000ea2000c0e1500 */
[----:B---3--:R-:W-:-:S03]  /*0d80*/  IMAD.WIDE R12, R27, 0x2, R12 ;  /* 0x000000021b0c7825 */ /* 0x008fc600078e020c */
[----:B------:R-:W3:Y:S04]  /*0d90*/  @!P0 LDG.E.EF.U16 R9, desc[UR4][R14.64] ;  /* 0x000000040e098981 */ /* 0x000ee8000c0e1500 */
[----:B------:R-:W5:Y:S01]  /*0da0*/  @!P0 LDG.E.EF.U16 R17, desc[UR4][R12.64] ;  /* 0x000000040c118981 */ /* 0x000f62000c0e1500 */
[----:B----4-:R-:W-:-:S05]  /*0db0*/  IMAD.WIDE R10, R27, 0x2, R10 ;  /* 0x000000021b0a7825 */ /* 0x010fca00078e020a */
[----:B------:R-:W4:Y:S01]  /*0dc0*/  @!P0 LDG.E.EF.U16 R16, desc[UR4][R10.64] ;  /* 0x000000040a108981 */ /* 0x000f22000c0e1500 */
[----:B-1----:R-:W-:-:S05]  /*0dd0*/  IMAD.WIDE R6, R19, 0x4, R6 ;  /* 0x0000000413067825 */ /* 0x002fca00078e0206 */
[----:B------:R-:W4:Y:S01]  /*0de0*/  @!P0 LDG.E.EL R18, desc[UR4][R6.64] ;  /* 0x0000000406128981 */ /* 0x000f22000c2e1900 */
[----:B--2---:R-:W-:Y:S02]  /*0df0*/  HADD2.F32 R0, -RZ, R0.H0_H0 ;  /* 0x20000000ff007230 */ /* 0x004fe40000004100 */
[----:B---3--:R-:W-:Y:S02]  /*0e00*/  HADD2.F32 R9, -RZ, R9.H0_H0 ;  /* 0x20000009ff097230 */ /* 0x008fe40000004100 */
[----:B-----5:R-:W-:-:S03]  /*0e10*/  HADD2.F32 R17, -RZ, R17.H0_H0 ;  /* 0x20000011ff117230 */ /* 0x020fc60000004100 */
[----:B------:R-:W-:Y:S01]  /*0e20*/  FADD R0, R0, R9 ;  /* 0x0000000900007221 */ /* 0x000fe20000000000 */
[----:B----4-:R-:W-:-:S05]  /*0e30*/  HADD2.F32 R5, -RZ, R16.H0_H0 ;  /* 0x20000010ff057230 */ /* 0x010fca0000004100 */
[----:B------:R-:W-:Y:S01]  /*0e40*/  FADD R5, R0, R5 ;  /* 0x0000000500057221 */ /* 0x000fe20000000000 */
[----:B------:R-:W-:-:S04]  /*0e50*/  FMUL R4, R17, R18 ;  /* 0x0000001211047220 */ /* 0x000fc80000400000 */
[----:B------:R-:W-:-:S07]  /*0e60*/  @!P0 FFMA R8, R5, R4, R8 ;  /* 0x0000000405088223 */ /* 0x000fce0000000008 */
.L_x_0:
[----:B------:R-:W3:Y:S01]  /*0e70*/  SHFL.BFLY PT, R5, R8, 0x8, 0x1f ;  /* 0x0d001f0008057f89 */ /* 0x000ee200000e0000 */
[----:B--2---:R-:W-:Y:S01]  /*0e80*/  LOP3.LUT P0, RZ, R3, 0x3f, RZ, 0xc0, !PT ;  /* 0x0000003f03ff7812 */ /* 0x004fe2000780c0ff */
[----:B---3--:R-:W-:-:S05]  /*0e90*/  FADD R0, R5, R8 ;  /* 0x0000000805007221 */ /* 0x008fca0000000000 */
[----:B------:R-:W2:Y:S02]  /*0ea0*/  SHFL.BFLY PT, R5, R0, 0x4, 0x1f ;  /* 0x0c801f0000057f89 */ /* 0x000ea400000e0000 */
[----:B--2---:R-:W-:-:S05]  /*0eb0*/  FADD R6, R0, R5 ;  /* 0x0000000500067221 */ /* 0x004fca0000000000 */
[----:B------:R-:W2:Y:S02]  /*0ec0*/  SHFL.BFLY PT, R5, R6, 0x2, 0x1f ;  /* 0x0c401f0006057f89 */ /* 0x000ea400000e0000 */
[----:B--2---:R-:W-:Y:S02]  /*0ed0*/  FADD R7, R6, R5 ;  /* 0x0000000506077221 */ /* 0x004fe40000000000 */
[----:B------:R-:W2:Y:S03]  /*0ee0*/  LDC.64 R4, c[0x0][0x238] ;  /* 0x00008e00ff047b82 */ /* 0x000ea60000000a00 */
[----:B------:R-:W3:Y:S02]  /*0ef0*/  SHFL.BFLY PT, R10, R7, 0x1, 0x1f ;  /* 0x0c201f00070a7f89 */ /* 0x000ee400000e0000 */
[----:B---3--:R-:W-:Y:S01]  /*0f00*/  FADD R10, R7, R10 ;  /* 0x0000000a070a7221 */ /* 0x008fe20000000000 */
[----:B--2---:R-:W-:Y:S06]  /*0f10*/  @P0 EXIT ;  /* 0x000000000000094d */ /* 0x004fec0003800000 */
[----:B------:R-:W-:Y:S01]  /*0f20*/  F2FP.F16.F32.PACK_AB R10, RZ, R10 ;  /* 0x0000000aff0a723e */ /* 0x000fe200000000ff */
[----:B-1----:R-:W-:-:S05]  /*0f30*/  IMAD.WIDE R2, R2, 0x2, R4 ;  /* 0x0000000202027825 */ /* 0x002fca00078e0204 */
[----:B------:R-:W-:Y:S01]  /*0f40*/  STG.E.U16 desc[UR4][R2.64], R10 ;  /* 0x0000000a02007986 */ /* 0x000fe2000c101504 */
[----:B------:R-:W-:Y:S05]  /*0f50*/  EXIT ;  /* 0x000000000000794d */ /* 0x000fea0003800000 */
.L_x_4:
[----:B------:R-:W-:-:S00]  /*0f60*/  BRA `(.L_x_4) ;  /* 0xfffffffc00fc7947 */ /* 0x000fc0000383ffff */
[----:B------:R-:W-:-:S00]  /*0f70*/  NOP ;  /* 0x0000000000007918 */ /* 0x000fc00000000000 */
        /* <DEDUP_REMOVED lines=8> */
.L_x_5:


//--------------------- .nv.constant0.triton_red_fused__to_copy_add_mul_sum_11 --------------------------
	.section	.nv.constant0.triton_red_fused__to_copy_add_mul_sum_11,"a",@progbits
	.sectionflags	@""
	.align	4
.nv.constant0.triton_red_fused__to_copy_add_mul_sum_11:
	.zero		592
